//
// Generated by NVIDIA NVVM Compiler
//
// Compiler Build ID: CL-36424714
// Cuda compilation tools, release 13.0, V13.0.88
// Based on NVVM 20.0.0
//

.version 9.0
.target sm_100
.address_size 64

	// .globl	multiply_value

.visible .entry multiply_value(
	.param .u32 multiply_value_param_0,
	.param .u64 .ptr .align 1 multiply_value_param_1,
	.param .f64 multiply_value_param_2,
	.param .u64 .ptr .align 1 multiply_value_param_3
)
{
	.reg .pred 	%p<2>;
	.reg .b32 	%r<6>;
	.reg .b64 	%rd<8>;
	.reg .b64 	%fd<4>;

	ld.param.u32 	%r2, [multiply_value_param_0];
	ld.param.u64 	%rd1, [multiply_value_param_1];
	ld.param.f64 	%fd1, [multiply_value_param_2];
	ld.param.u64 	%rd2, [multiply_value_param_3];
	mov.u32 	%r3, %ctaid.x;
	mov.u32 	%r4, %ntid.x;
	mov.u32 	%r5, %tid.x;
	mad.lo.s32 	%r1, %r3, %r4, %r5;
	setp.ge.s32 	%p1, %r1, %r2;
	@%p1 bra 	$L__BB0_2;
	cvta.to.global.u64 	%rd3, %rd1;
	cvta.to.global.u64 	%rd4, %rd2;
	mul.wide.s32 	%rd5, %r1, 8;
	add.s64 	%rd6, %rd3, %rd5;
	ld.global.f64 	%fd2, [%rd6];
	mul.f64 	%fd3, %fd1, %fd2;
	add.s64 	%rd7, %rd4, %rd5;
	st.global.f64 	[%rd7], %fd3;
$L__BB0_2:
	ret;

}


// ===== COMPILED SASS (sm_100) =====

	.target	sm_100

	.elftype	@"ET_EXEC"


//--------------------- .note.nv.tkinfo           --------------------------
	.section	.note.nv.tkinfo,"",@"SHT_NOTE"
	.sectionflags	@"SHF_NOTE_NV_TKINFO"
	.tkinfo
        /*0018*/ 	.word	0x00000002
        /*0030*/ 	.string	""
        /*0030*/ 	.string	"ptxas"
        /*0030*/ 	.string	"Cuda compilation tools, release 13.0, V13.0.88"
        /*0030*/ 	.string	"Build cuda_13.0.r13.0/compiler.36424714_0"
        /*0030*/ 	.string	"-arch sm_100 -m 64 "



//--------------------- .note.nv.cuinfo           --------------------------
	.section	.note.nv.cuinfo,"",@"SHT_NOTE"
	.sectionflags	@"SHF_NOTE_NV_CUINFO"
        /*0018*/ 	.short	0x0002
        /*001a*/ 	.short	0x0064
        /*001c*/ 	.short	0x0082
	.zero		2


//--------------------- .nv.info                  --------------------------
	.section	.nv.info,"",@"SHT_CUDA_INFO"
	.align	4


	//----- nvinfo : EIATTR_REGCOUNT
	.align		4
        /*0000*/ 	.byte	0x04, 0x2f
        /*0002*/ 	.short	(.L_1 - .L_0)
	.align		4
.L_0:
        /*0004*/ 	.word	index@(multiply_value)
        /*0008*/ 	.word	0x0000000c


	//----- nvinfo : EIATTR_FRAME_SIZE
	.align		4
.L_1:
        /*000c*/ 	.byte	0x04, 0x11
        /*000e*/ 	.short	(.L_3 - .L_2)
	.align		4
.L_2:
        /*0010*/ 	.word	index@(multiply_value)
        /*0014*/ 	.word	0x00000000


	//----- nvinfo : EIATTR_MIN_STACK_SIZE
	.align		4
.L_3:
        /*0018*/ 	.byte	0x04, 0x12
        /*001a*/ 	.short	(.L_5 - .L_4)
	.align		4
.L_4:
        /*001c*/ 	.word	index@(multiply_value)
        /*0020*/ 	.word	0x00000000
.L_5:


//--------------------- .nv.compat                --------------------------
	.section	.nv.compat,"",@"SHT_CUDA_COMPAT_INFO"
	.align	4
        /*0000*/ 	.byte	0x02, 0x09, 0x00, 0x00, 0x02, 0x02, 0x01, 0x00, 0x02, 0x05, 0x05, 0x00, 0x03, 0x07, 0x01, 0x01
        /*0010*/ 	.byte	0x02, 0x03, 0x00, 0x00, 0x02, 0x06, 0x01, 0x00, 0x04, 0x0b, 0x08, 0x00, 0x01, 0x00, 0x00, 0x00
        /*0020*/ 	.byte	0x00, 0x00, 0x00, 0x00


//--------------------- .nv.info.multiply_value   --------------------------
	.section	.nv.info.multiply_value,"",@"SHT_CUDA_INFO"
	.sectionflags	@""
	.align	4


	//----- nvinfo : EIATTR_CUDA_API_VERSION
	.align		4
        /*0000*/ 	.byte	0x04, 0x37
        /*0002*/ 	.short	(.L_7 - .L_6)
.L_6:
        /*0004*/ 	.word	0x00000082


	//----- nvinfo : EIATTR_KPARAM_INFO
	.align		4
.L_7:
        /*0008*/ 	.byte	0x04, 0x17
        /*000a*/ 	.short	(.L_9 - .L_8)
.L_8:
        /*000c*/ 	.word	0x00000000
        /*0010*/ 	.short	0x0003
        /*0012*/ 	.short	0x0018
        /*0014*/ 	.byte	0x00, 0xf5, 0x21, 0x00


	//----- nvinfo : EIATTR_KPARAM_INFO
	.align		4
.L_9:
        /*0018*/ 	.byte	0x04, 0x17
        /*001a*/ 	.short	(.L_11 - .L_10)
.L_10:
        /*001c*/ 	.word	0x00000000
        /*0020*/ 	.short	0x0002
        /*0022*/ 	.short	0x0010
        /*0024*/ 	.byte	0x00, 0xf0, 0x21, 0x00


	//----- nvinfo : EIATTR_KPARAM_INFO
	.align		4
.L_11:
        /*0028*/ 	.byte	0x04, 0x17
        /*002a*/ 	.short	(.L_13 - .L_12)
.L_12:
        /*002c*/ 	.word	0x00000000
        /*0030*/ 	.short	0x0001
        /*0032*/ 	.short	0x0008
        /*0034*/ 	.byte	0x00, 0xf5, 0x21, 0x00


	//----- nvinfo : EIATTR_KPARAM_INFO
	.align		4
.L_13:
        /*0038*/ 	.byte	0x04, 0x17
        /*003a*/ 	.short	(.L_15 - .L_14)
.L_14:
        /*003c*/ 	.word	0x00000000
        /*0040*/ 	.short	0x0000
        /*0042*/ 	.short	0x0000
        /*0044*/ 	.byte	0x00, 0xf0, 0x11, 0x00


	//----- nvinfo : EIATTR_SPARSE_MMA_MASK
	.align		4
.L_15:
        /*0048*/ 	.byte	0x03, 0x50
        /*004a*/ 	.short	0x0000


	//----- nvinfo : EIATTR_MAXREG_COUNT
	.align		4
        /*004c*/ 	.byte	0x03, 0x1b
        /*004e*/ 	.short	0x00ff


	//----- nvinfo : EIATTR_MERCURY_ISA_VERSION
	.align		4
        /*0050*/ 	.byte	0x03, 0x5f
        /*0052*/ 	.short	0x0101


	//----- nvinfo : EIATTR_VRC_CTA_INIT_COUNT
	.align		4
        /*0054*/ 	.byte	0x02, 0x4a
	.zero		1
	.zero		1


	//----- nvinfo : EIATTR_EXIT_INSTR_OFFSETS
	.align		4
        /*0058*/ 	.byte	0x04, 0x1c
        /*005a*/ 	.short	(.L_17 - .L_16)


	//   ....[0]....
.L_16:
        /*005c*/ 	.word	0x00000070


	//   ....[1]....
        /*0060*/ 	.word	0x00000110


	//----- nvinfo : EIATTR_CBANK_PARAM_SIZE
	.align		4
.L_17:
        /*0064*/ 	.byte	0x03, 0x19
        /*0066*/ 	.short	0x0020


	//----- nvinfo : EIATTR_PARAM_CBANK
	.align		4
        /*0068*/ 	.byte	0x04, 0x0a
        /*006a*/ 	.short	(.L_19 - .L_18)
	.align		4
.L_18:
        /*006c*/ 	.word	index@(.nv.constant0.multiply_value)
        /*0070*/ 	.short	0x0380
        /*0072*/ 	.short	0x0020


	//----- nvinfo : EIATTR_SW_WAR
	.align		4
.L_19:
        /*0074*/ 	.byte	0x04, 0x36
        /*0076*/ 	.short	(.L_21 - .L_20)
.L_20:
        /*0078*/ 	.word	0x00000008
.L_21:


//--------------------- .nv.callgraph             --------------------------
	.section	.nv.callgraph,"",@"SHT_CUDA_CALLGRAPH"
	.align	4
	.sectionentsize	8
	.align		4
        /*0000*/ 	.word	0x00000000
	.align		4
        /*0004*/ 	.word	0xffffffff
	.align		4
        /*0008*/ 	.word	0x00000000
	.align		4
        /*000c*/ 	.word	0xfffffffe
	.align		4
        /*0010*/ 	.word	0x00000000
	.align		4
        /*0014*/ 	.word	0xfffffffd
	.align		4
        /*0018*/ 	.word	0x00000000
	.align		4
        /*001c*/ 	.word	0xfffffffc


//--------------------- .text.multiply_value      --------------------------
	.section	.text.multiply_value,"ax",@progbits
	.align	128
        .global         multiply_value
        .type           multiply_value,@function
        .size           multiply_value,(.L_x_1 - multiply_value)
        .other          multiply_value,@"STO_CUDA_ENTRY STV_DEFAULT"
multiply_value:
.text.multiply_value:
[----:B------:R-:W-:Y:S01]  /*0000*/  LDC R1, c[0x0][0x37c] ;  /* 0x0000df00ff017b82 */ /* 0x000fe20000000800 */
[----:B------:R-:W0:Y:S07]  /*0010*/  S2R R0, SR_TID.X ;  /* 0x0000000000007919 */ /* 0x000e2e0000002100 */
[----:B------:R-:W0:Y:S01]  /*0020*/  S2UR UR4, SR_CTAID.X ;  /* 0x00000000000479c3 */ /* 0x000e220000002500 */
[----:B------:R-:W1:Y:S07]  /*0030*/  LDCU UR5, c[0x0][0x380] ;  /* 0x00007000ff0577ac */ /* 0x000e6e0008000800 */
[----:B------:R-:W0:Y:S02]  /*0040*/  LDC R9, c[0x0][0x360] ;  /* 0x0000d800ff097b82 */ /* 0x000e240000000800 */
[----:B0-----:R-:W-:-:S05]  /*0050*/  IMAD R9, R9, UR4, R0 ;  /* 0x0000000409097c24 */ /* 0x001fca000f8e0200 */
[----:B-1----:R-:W-:-:S13]  /*0060*/  ISETP.GE.AND P0, PT, R9, UR5, PT ;  /* 0x0000000509007c0c */ /* 0x002fda000bf06270 */
[----:B------:R-:W-:Y:S05]  /*0070*/  @P0 EXIT ;  /* 0x000000000000094d */ /* 0x000fea0003800000 */
[----:B------:R-:W0:Y:S01]  /*0080*/  LDC.64 R2, c[0x0][0x388] ;  /* 0x0000e200ff027b82 */ /* 0x000e220000000a00 */
[----:B------:R-:W1:Y:S07]  /*0090*/  LDCU.64 UR4, c[0x0][0x358] ;  /* 0x00006b00ff0477ac */ /* 0x000e6e0008000a00 */
[----:B------:R-:W2:Y:S08]  /*00a0*/  LDC.64 R4, c[0x0][0x390] ;  /* 0x0000e400ff047b82 */ /* 0x000eb00000000a00 */
[----:B------:R-:W3:Y:S01]  /*00b0*/  LDC.64 R6, c[0x0][0x398] ;  /* 0x0000e600ff067b82 */ /* 0x000ee20000000a00 */
[----:B0-----:R-:W-:-:S06]  /*00c0*/  IMAD.WIDE R2, R9, 0x8, R2 ;  /* 0x0000000809027825 */ /* 0x001fcc00078e0202 */
[----:B-1----:R-:W2:Y:S01]  /*00d0*/  LDG.E.64 R2, desc[UR4][R2.64] ;  /* 0x0000000402027981 */ /* 0x002ea2000c1e1b00 */
[----:B---3--:R-:W-:Y:S01]  /*00e0*/  IMAD.WIDE R6, R9, 0x8, R6 ;  /* 0x0000000809067825 */ /* 0x008fe200078e0206 */
[----:B--2---:R-:W-:-:S07]  /*00f0*/  DMUL R4, R2, R4 ;  /* 0x0000000402047228 */ /* 0x004fce0000000000 */
[----:B------:R-:W-:Y:S01]  /*0100*/  STG.E.64 desc[UR4][R6.64], R4 ;  /* 0x0000000406007986 */ /* 0x000fe2000c101b04 */
[----:B------:R-:W-:Y:S05]  /*0110*/  EXIT ;  /* 0x000000000000794d */ /* 0x000fea0003800000 */
.L_x_0:
[----:B------:R-:W-:-:S00]  /*0120*/  BRA `(.L_x_0) ;  /* 0xfffffffc00fc7947 */ /* 0x000fc0000383ffff */
[----:B------:R-:W-:-:S00]  /*0130*/  NOP ;  /* 0x0000000000007918 */ /* 0x000fc00000000000 */
        /* <DEDUP_REMOVED lines=12> */
.L_x_1:


//--------------------- .nv.shared.reserved.0     --------------------------
	.section	.nv.shared.reserved.0,"aw",@nobits
	.weak		__nv_reservedSMEM_offset_0_alias
	.size		__nv_reservedSMEM_offset_0_alias, 0, 64
	.other		__nv_reservedSMEM_offset_0_alias,@"STO_CUDA_RESERVED_SHARED STV_DEFAULT"
__nv_reservedSMEM_offset_0_alias:
	.zero		0
	.zero		64


//--------------------- .nv.constant0.multiply_value --------------------------
	.section	.nv.constant0.multiply_value,"a",@progbits
	.sectionflags	@""
	.align	4
.nv.constant0.multiply_value:
	.zero		928


//--------------------- SYMBOLS --------------------------

	.type		.nv.reservedSmem.offset0,@object
	.size		.nv.reservedSmem.offset0,0x4
